	.headerflags	@"EF_CUDA_TEXMODE_UNIFIED EF_CUDA_64BIT_ADDRESS EF_CUDA_ACCELERATORS EF_CUDA_SM90 EF_CUDA_VIRTUAL_SM(EF_CUDA_SM90)"
	.elftype	@"ET_EXEC"


//--------------------- .nv.info                  --------------------------
	.section	.nv.info,"",@"SHT_CUDA_INFO"
	.align	4


	//----- nvinfo : EIATTR_REGCOUNT
	.align		4
        /*0000*/ 	.byte	0x04, 0x2f
        /*0002*/ 	.short	(.L_1 - .L_0)
	.align		4
.L_0:
        /*0004*/ 	.word	index@(triton_poi_fused_relu_0)
        /*0008*/ 	.word	0x00000012


	//----- nvinfo : EIATTR_MIN_STACK_SIZE
	.align		4
.L_1:
        /*000c*/ 	.byte	0x04, 0x12
        /*000e*/ 	.short	(.L_3 - .L_2)
	.align		4
.L_2:
        /*0010*/ 	.word	index@(triton_poi_fused_relu_0)
        /*0014*/ 	.word	0x00000000


	//----- nvinfo : EIATTR_FRAME_SIZE
	.align		4
.L_3:
        /*0018*/ 	.byte	0x04, 0x11
        /*001a*/ 	.short	(.L_5 - .L_4)
	.align		4
.L_4:
        /*001c*/ 	.word	index@(triton_poi_fused_relu_0)
        /*0020*/ 	.word	0x00000000


	//----- nvinfo : EIATTR_MIN_STACK_SIZE
	.align		4
.L_5:
        /*0024*/ 	.byte	0x04, 0x12
        /*0026*/ 	.short	(.L_7 - .L_6)
	.align		4
.L_6:
        /*0028*/ 	.word	index@(triton_poi_fused_relu_0)
        /*002c*/ 	.word	0x00000000
.L_7:


//--------------------- .nv.info.triton_poi_fused_relu_0 --------------------------
	.section	.nv.info.triton_poi_fused_relu_0,"",@"SHT_CUDA_INFO"
	.sectionflags	@""
	.align	4


	//----- nvinfo : EIATTR_CUDA_API_VERSION
	.align		4
        /*0000*/ 	.byte	0x04, 0x37
        /*0002*/ 	.short	(.L_9 - .L_8)
.L_8:
        /*0004*/ 	.word	0x0000007c


	//----- nvinfo : EIATTR_KPARAM_INFO
	.align		4
.L_9:
        /*0008*/ 	.byte	0x04, 0x17
        /*000a*/ 	.short	(.L_11 - .L_10)
.L_10:
        /*000c*/ 	.word	0x00000000
        /*0010*/ 	.short	0x0002
        /*0012*/ 	.short	0x0010
        /*0014*/ 	.byte	0x00, 0xf0, 0x11, 0x00


	//----- nvinfo : EIATTR_KPARAM_INFO
	.align		4
.L_11:
        /*0018*/ 	.byte	0x04, 0x17
        /*001a*/ 	.short	(.L_13 - .L_12)
.L_12:
        /*001c*/ 	.word	0x00000000
        /*0020*/ 	.short	0x0001
        /*0022*/ 	.short	0x0008
        /*0024*/ 	.byte	0x00, 0xf4, 0x21, 0x00


	//----- nvinfo : EIATTR_KPARAM_INFO
	.align		4
.L_13:
        /*0028*/ 	.byte	0x04, 0x17
        /*002a*/ 	.short	(.L_15 - .L_14)
.L_14:
        /*002c*/ 	.word	0x00000000
        /*0030*/ 	.short	0x0000
        /*0032*/ 	.short	0x0000
        /*0034*/ 	.byte	0x00, 0xf4, 0x21, 0x00


	//----- nvinfo : EIATTR_SPARSE_MMA_MASK
	.align		4
.L_15:
        /*0038*/ 	.byte	0x03, 0x50
        /*003a*/ 	.short	0x0000


	//----- nvinfo : EIATTR_MAXREG_COUNT
	.align		4
        /*003c*/ 	.byte	0x03, 0x1b
        /*003e*/ 	.short	0x00ff


	//----- nvinfo : EIATTR_EXIT_INSTR_OFFSETS
	.align		4
        /*0040*/ 	.byte	0x04, 0x1c
        /*0042*/ 	.short	(.L_17 - .L_16)


	//   ....[0]....
.L_16:
        /*0044*/ 	.word	0x000001f0


	//----- nvinfo : EIATTR_REQNTID
	.align		4
.L_17:
        /*0048*/ 	.byte	0x04, 0x10
        /*004a*/ 	.short	(.L_19 - .L_18)
.L_18:
        /*004c*/ 	.word	0x00000080
        /*0050*/ 	.word	0x00000001
        /*0054*/ 	.word	0x00000001


	//----- nvinfo : EIATTR_CBANK_PARAM_SIZE
	.align		4
.L_19:
        /*0058*/ 	.byte	0x03, 0x19
        /*005a*/ 	.short	0x0014


	//----- nvinfo : EIATTR_PARAM_CBANK
	.align		4
        /*005c*/ 	.byte	0x04, 0x0a
        /*005e*/ 	.short	(.L_21 - .L_20)
	.align		4
.L_20:
        /*0060*/ 	.word	index@(.nv.constant0.triton_poi_fused_relu_0)
        /*0064*/ 	.short	0x0210
        /*0066*/ 	.short	0x0014


	//----- nvinfo : EIATTR_SW_WAR
	.align		4
.L_21:
        /*0068*/ 	.byte	0x04, 0x36
        /*006a*/ 	.short	(.L_23 - .L_22)
.L_22:
        /*006c*/ 	.word	0x00000008
.L_23:


//--------------------- .nv.callgraph             --------------------------
	.section	.nv.callgraph,"",@"SHT_CUDA_CALLGRAPH"
	.align	4
	.sectionentsize	8
	.align		4
        /*0000*/ 	.word	0x00000000
	.align		4
        /*0004*/ 	.word	0xffffffff
	.align		4
        /*0008*/ 	.word	0x00000000
	.align		4
        /*000c*/ 	.word	0xfffffffe
	.align		4
        /*0010*/ 	.word	0x00000000
	.align		4
        /*0014*/ 	.word	0xfffffffd
	.align		4
        /*0018*/ 	.word	0x00000000
	.align		4
        /*001c*/ 	.word	0xfffffffc


//--------------------- .text.triton_poi_fused_relu_0 --------------------------
	.section	.text.triton_poi_fused_relu_0,"ax",@progbits
	.align	128
        .global         triton_poi_fused_relu_0
        .type           triton_poi_fused_relu_0,@function
        .size           triton_poi_fused_relu_0,(.L_x_1 - triton_poi_fused_relu_0)
        .other          triton_poi_fused_relu_0,@"STO_CUDA_ENTRY STV_DEFAULT"
triton_poi_fused_relu_0:
.text.triton_poi_fused_relu_0:
[----:B------:R-:W-:Y:S01]  /*0000*/  LDC R1, c[0x0][0x28] ;  /* 0x00000a00ff017b82 */ /* 0x000fe20000000800 */
[----:B------:R-:W1:Y:S07]  /*0010*/  S2R R0, SR_TID.X ;  /* 0x0000000000007919 */ /* 0x000e6e0000002100 */
[----:B------:R-:W2:Y:S01]  /*0020*/  LDC.64 R2, c[0x0][0x210] ;  /* 0x00008400ff027b82 */ /* 0x000ea20000000a00 */
[----:B------:R-:W-:Y:S01]  /*0030*/  ULDC.64 UR4, c[0x0][0x208] ;  /* 0x0000820000047ab9 */ /* 0x000fe20000000a00 */
[----:B------:R-:W3:Y:S06]  /*0040*/  S2R R7, SR_CTAID.X ;  /* 0x0000000000077919 */ /* 0x000eec0000002500 */
[----:B------:R-:W4:Y:S01]  /*0050*/  LDC.64 R4, c[0x0][0x218] ;  /* 0x00008600ff047b82 */ /* 0x000f220000000a00 */
[----:B-1----:R-:W-:-:S05]  /*0060*/  IMAD.SHL.U32 R0, R0, 0x4, RZ ;  /* 0x0000000400007824 */ /* 0x002fca00078e00ff */
[----:B------:R-:W-:-:S05]  /*0070*/  LOP3.LUT R0, R0, 0x1fc, RZ, 0xc0, !PT ;  /* 0x000001fc00007812 */ /* 0x000fca00078ec0ff */
[----:B---3--:R-:W-:-:S04]  /*0080*/  IMAD R7, R7, 0x400, R0 ;  /* 0x0000040007077824 */ /* 0x008fc800078e0200 */
[----:B--2---:R-:W-:-:S05]  /*0090*/  IMAD.WIDE R2, R7, 0x4, R2 ;  /* 0x0000000407027825 */ /* 0x004fca00078e0202 */
[----:B------:R-:W2:Y:S04]  /*00a0*/  LDG.E.128 R8, desc[UR4][R2.64] ;  /* 0x0000000402087981 */ /* 0x000ea8000c1e1d00 */
[----:B------:R-:W3:Y:S01]  /*00b0*/  LDG.E.128 R12, desc[UR4][R2.64+0x800] ;  /* 0x00080004020c7981 */ /* 0x000ee2000c1e1d00 */
[----:B----4-:R-:W-:Y:S01]  /*00c0*/  IMAD.WIDE R4, R7, 0x4, R4 ;  /* 0x0000000407047825 */ /* 0x010fe200078e0204 */
[C---:B--2---:R-:W-:Y:S02]  /*00d0*/  FSETP.GEU.AND P6, PT, R8.reuse, RZ, PT ;  /* 0x000000ff0800720b */ /* 0x044fe40003fce000 */
[----:B------:R-:W-:Y:S02]  /*00e0*/  FSETP.GEU.AND P5, PT, R9, RZ, PT ;  /* 0x000000ff0900720b */ /* 0x000fe40003fae000 */
[----:B------:R-:W-:-:S02]  /*00f0*/  FSEL R8, R8, RZ, P6 ;  /* 0x000000ff08087208 */ /* 0x000fc40003000000 */
[----:B------:R-:W-:Y:S02]  /*0100*/  FSETP.GEU.AND P4, PT, R10, RZ, PT ;  /* 0x000000ff0a00720b */ /* 0x000fe40003f8e000 */
[----:B------:R-:W-:Y:S02]  /*0110*/  FSETP.GEU.AND P3, PT, R11, RZ, PT ;  /* 0x000000ff0b00720b */ /* 0x000fe40003f6e000 */
[----:B---3--:R-:W-:Y:S02]  /*0120*/  FSETP.GEU.AND P2, PT, R12, RZ, PT ;  /* 0x000000ff0c00720b */ /* 0x008fe40003f4e000 */
[----:B------:R-:W-:Y:S02]  /*0130*/  FSETP.GEU.AND P1, PT, R13, RZ, PT ;  /* 0x000000ff0d00720b */ /* 0x000fe40003f2e000 */
[----:B------:R-:W-:Y:S02]  /*0140*/  FSETP.GEU.AND P0, PT, R14, RZ, PT ;  /* 0x000000ff0e00720b */ /* 0x000fe40003f0e000 */
[----:B------:R-:W-:-:S02]  /*0150*/  FSETP.GEU.AND P6, PT, R15, RZ, PT ;  /* 0x000000ff0f00720b */ /* 0x000fc40003fce000 */
[----:B------:R-:W-:Y:S02]  /*0160*/  FSEL R9, R9, RZ, P5 ;  /* 0x000000ff09097208 */ /* 0x000fe40002800000 */
[----:B------:R-:W-:Y:S02]  /*0170*/  FSEL R10, R10, RZ, P4 ;  /* 0x000000ff0a0a7208 */ /* 0x000fe40002000000 */
[----:B------:R-:W-:Y:S02]  /*0180*/  FSEL R11, R11, RZ, P3 ;  /* 0x000000ff0b0b7208 */ /* 0x000fe40001800000 */
[----:B------:R-:W-:Y:S02]  /*0190*/  FSEL R12, R12, RZ, P2 ;  /* 0x000000ff0c0c7208 */ /* 0x000fe40001000000 */
[----:B------:R-:W-:Y:S01]  /*01a0*/  FSEL R13, R13, RZ, P1 ;  /* 0x000000ff0d0d7208 */ /* 0x000fe20000800000 */
[----:B------:R-:W-:Y:S01]  /*01b0*/  STG.E.128 desc[UR4][R4.64], R8 ;  /* 0x0000000804007986 */ /* 0x000fe2000c101d04 */
[----:B------:R-:W-:-:S02]  /*01c0*/  FSEL R14, R14, RZ, P0 ;  /* 0x000000ff0e0e7208 */ /* 0x000fc40000000000 */
[----:B------:R-:W-:-:S05]  /*01d0*/  FSEL R15, R15, RZ, P6 ;  /* 0x000000ff0f0f7208 */ /* 0x000fca0003000000 */
[----:B------:R-:W-:Y:S01]  /*01e0*/  STG.E.128 desc[UR4][R4.64+0x800], R12 ;  /* 0x0008000c04007986 */ /* 0x000fe2000c101d04 */
[----:B------:R-:W-:Y:S05]  /*01f0*/  EXIT ;  /* 0x000000000000794d */ /* 0x000fea0003800000 */
.L_x_0:
[----:B------:R-:W-:-:S00]  /*0200*/  BRA `(.L_x_0) ;  /* 0xfffffffc00fc7947 */ /* 0x000fc0000383ffff */
[----:B------:R-:W-:-:S00]  /*0210*/  NOP ;  /* 0x0000000000007918 */ /* 0x000fc00000000000 */
        /* <DEDUP_REMOVED lines=14> */
.L_x_1:


//--------------------- .nv.constant0.triton_poi_fused_relu_0 --------------------------
	.section	.nv.constant0.triton_poi_fused_relu_0,"a",@progbits
	.sectionflags	@""
	.align	4
.nv.constant0.triton_poi_fused_relu_0:
	.zero		548
